	.headerflags	@"EF_CUDA_TEXMODE_UNIFIED EF_CUDA_64BIT_ADDRESS EF_CUDA_ACCELERATORS EF_CUDA_SM90 EF_CUDA_VIRTUAL_SM(EF_CUDA_SM90)"
	.elftype	@"ET_EXEC"


//--------------------- .nv.info                  --------------------------
	.section	.nv.info,"",@"SHT_CUDA_INFO"
	.align	4


	//----- nvinfo : EIATTR_REGCOUNT
	.align		4
        /*0000*/ 	.byte	0x04, 0x2f
        /*0002*/ 	.short	(.L_2 - .L_1)
	.align		4
.L_1:
        /*0004*/ 	.word	index@(triton_poi_fused_abs_add_clamp_div_floor_mul_relu_sign_sub_0)
        /*0008*/ 	.word	0x00000011


	//----- nvinfo : EIATTR_MIN_STACK_SIZE
	.align		4
.L_2:
        /*000c*/ 	.byte	0x04, 0x12
        /*000e*/ 	.short	(.L_4 - .L_3)
	.align		4
.L_3:
        /*0010*/ 	.word	index@(triton_poi_fused_abs_add_clamp_div_floor_mul_relu_sign_sub_0)
        /*0014*/ 	.word	0x00000000


	//----- nvinfo : EIATTR_FRAME_SIZE
	.align		4
.L_4:
        /*0018*/ 	.byte	0x04, 0x11
        /*001a*/ 	.short	(.L_6 - .L_5)
	.align		4
.L_5:
        /*001c*/ 	.word	index@(triton_poi_fused_abs_add_clamp_div_floor_mul_relu_sign_sub_0)
        /*0020*/ 	.word	0x00000000


	//----- nvinfo : EIATTR_MIN_STACK_SIZE
	.align		4
.L_6:
        /*0024*/ 	.byte	0x04, 0x12
        /*0026*/ 	.short	(.L_8 - .L_7)
	.align		4
.L_7:
        /*0028*/ 	.word	index@(triton_poi_fused_abs_add_clamp_div_floor_mul_relu_sign_sub_0)
        /*002c*/ 	.word	0x00000000
.L_8:


//--------------------- .nv.info.triton_poi_fused_abs_add_clamp_div_floor_mul_relu_sign_sub_0 --------------------------
	.section	.nv.info.triton_poi_fused_abs_add_clamp_div_floor_mul_relu_sign_sub_0,"",@"SHT_CUDA_INFO"
	.sectionflags	@""
	.align	4


	//----- nvinfo : EIATTR_CUDA_API_VERSION
	.align		4
        /*0000*/ 	.byte	0x04, 0x37
        /*0002*/ 	.short	(.L_10 - .L_9)
.L_9:
        /*0004*/ 	.word	0x0000007c


	//----- nvinfo : EIATTR_KPARAM_INFO
	.align		4
.L_10:
        /*0008*/ 	.byte	0x04, 0x17
        /*000a*/ 	.short	(.L_12 - .L_11)
.L_11:
        /*000c*/ 	.word	0x00000000
        /*0010*/ 	.short	0x0006
        /*0012*/ 	.short	0x0030
        /*0014*/ 	.byte	0x00, 0xf0, 0x11, 0x00


	//----- nvinfo : EIATTR_KPARAM_INFO
	.align		4
.L_12:
        /*0018*/ 	.byte	0x04, 0x17
        /*001a*/ 	.short	(.L_14 - .L_13)
.L_13:
        /*001c*/ 	.word	0x00000000
        /*0020*/ 	.short	0x0005
        /*0022*/ 	.short	0x0028
        /*0024*/ 	.byte	0x00, 0xf4, 0x21, 0x00


	//----- nvinfo : EIATTR_KPARAM_INFO
	.align		4
.L_14:
        /*0028*/ 	.byte	0x04, 0x17
        /*002a*/ 	.short	(.L_16 - .L_15)
.L_15:
        /*002c*/ 	.word	0x00000000
        /*0030*/ 	.short	0x0004
        /*0032*/ 	.short	0x0020
        /*0034*/ 	.byte	0x00, 0xf4, 0x21, 0x00


	//----- nvinfo : EIATTR_KPARAM_INFO
	.align		4
.L_16:
        /*0038*/ 	.byte	0x04, 0x17
        /*003a*/ 	.short	(.L_18 - .L_17)
.L_17:
        /*003c*/ 	.word	0x00000000
        /*0040*/ 	.short	0x0003
        /*0042*/ 	.short	0x0018
        /*0044*/ 	.byte	0x00, 0xf4, 0x21, 0x00


	//----- nvinfo : EIATTR_KPARAM_INFO
	.align		4
.L_18:
        /*0048*/ 	.byte	0x04, 0x17
        /*004a*/ 	.short	(.L_20 - .L_19)
.L_19:
        /*004c*/ 	.word	0x00000000
        /*0050*/ 	.short	0x0002
        /*0052*/ 	.short	0x0010
        /*0054*/ 	.byte	0x00, 0xf4, 0x21, 0x00


	//----- nvinfo : EIATTR_KPARAM_INFO
	.align		4
.L_20:
        /*0058*/ 	.byte	0x04, 0x17
        /*005a*/ 	.short	(.L_22 - .L_21)
.L_21:
        /*005c*/ 	.word	0x00000000
        /*0060*/ 	.short	0x0001
        /*0062*/ 	.short	0x0008
        /*0064*/ 	.byte	0x00, 0xf4, 0x21, 0x00


	//----- nvinfo : EIATTR_KPARAM_INFO
	.align		4
.L_22:
        /*0068*/ 	.byte	0x04, 0x17
        /*006a*/ 	.short	(.L_24 - .L_23)
.L_23:
        /*006c*/ 	.word	0x00000000
        /*0070*/ 	.short	0x0000
        /*0072*/ 	.short	0x0000
        /*0074*/ 	.byte	0x00, 0xf4, 0x21, 0x00


	//----- nvinfo : EIATTR_SPARSE_MMA_MASK
	.align		4
.L_24:
        /*0078*/ 	.byte	0x03, 0x50
        /*007a*/ 	.short	0x0000


	//----- nvinfo : EIATTR_MAXREG_COUNT
	.align		4
        /*007c*/ 	.byte	0x03, 0x1b
        /*007e*/ 	.short	0x00ff


	//----- nvinfo : EIATTR_EXIT_INSTR_OFFSETS
	.align		4
        /*0080*/ 	.byte	0x04, 0x1c
        /*0082*/ 	.short	(.L_26 - .L_25)


	//   ....[0]....
.L_25:
        /*0084*/ 	.word	0x00000320


	//   ....[1]....
        /*0088*/ 	.word	0x00000340


	//----- nvinfo : EIATTR_REQNTID
	.align		4
.L_26:
        /*008c*/ 	.byte	0x04, 0x10
        /*008e*/ 	.short	(.L_28 - .L_27)
.L_27:
        /*0090*/ 	.word	0x00000080
        /*0094*/ 	.word	0x00000001
        /*0098*/ 	.word	0x00000001


	//----- nvinfo : EIATTR_CBANK_PARAM_SIZE
	.align		4
.L_28:
        /*009c*/ 	.byte	0x03, 0x19
        /*009e*/ 	.short	0x0034


	//----- nvinfo : EIATTR_PARAM_CBANK
	.align		4
        /*00a0*/ 	.byte	0x04, 0x0a
        /*00a2*/ 	.short	(.L_30 - .L_29)
	.align		4
.L_29:
        /*00a4*/ 	.word	index@(.nv.constant0.triton_poi_fused_abs_add_clamp_div_floor_mul_relu_sign_sub_0)
        /*00a8*/ 	.short	0x0210
        /*00aa*/ 	.short	0x0034


	//----- nvinfo : EIATTR_SW_WAR
	.align		4
.L_30:
        /*00ac*/ 	.byte	0x04, 0x36
        /*00ae*/ 	.short	(.L_32 - .L_31)
.L_31:
        /*00b0*/ 	.word	0x00000008
.L_32:


//--------------------- .nv.callgraph             --------------------------
	.section	.nv.callgraph,"",@"SHT_CUDA_CALLGRAPH"
	.align	4
	.sectionentsize	8
	.align		4
        /*0000*/ 	.word	0x00000000
	.align		4
        /*0004*/ 	.word	0xffffffff
	.align		4
        /*0008*/ 	.word	0x00000000
	.align		4
        /*000c*/ 	.word	0xfffffffe
	.align		4
        /*0010*/ 	.word	0x00000000
	.align		4
        /*0014*/ 	.word	0xfffffffd
	.align		4
        /*0018*/ 	.word	0x00000000
	.align		4
        /*001c*/ 	.word	0xfffffffc


//--------------------- .nv.constant4             --------------------------
	.section	.nv.constant4,"a",@progbits
	.align	8
	.align		8
.nv.constant4:
        /*0000*/ 	.dword	_$_str


//--------------------- .text.triton_poi_fused_abs_add_clamp_div_floor_mul_relu_sign_sub_0 --------------------------
	.section	.text.triton_poi_fused_abs_add_clamp_div_floor_mul_relu_sign_sub_0,"ax",@progbits
	.align	128
        .global         triton_poi_fused_abs_add_clamp_div_floor_mul_relu_sign_sub_0
        .type           triton_poi_fused_abs_add_clamp_div_floor_mul_relu_sign_sub_0,@function
        .size           triton_poi_fused_abs_add_clamp_div_floor_mul_relu_sign_sub_0,(.L_x_1 - triton_poi_fused_abs_add_clamp_div_floor_mul_relu_sign_sub_0)
        .other          triton_poi_fused_abs_add_clamp_div_floor_mul_relu_sign_sub_0,@"STO_CUDA_ENTRY STV_DEFAULT"
triton_poi_fused_abs_add_clamp_div_floor_mul_relu_sign_sub_0:
.text.triton_poi_fused_abs_add_clamp_div_floor_mul_relu_sign_sub_0:
[----:B------:R-:W0:Y:S01]  /*0000*/  LDC R1, c[0x0][0x28] ;  /* 0x00000a00ff017b82 */ /* 0x000e220000000800 */
[----:B------:R-:W1:Y:S07]  /*0010*/  S2R R2, SR_TID.X ;  /* 0x0000000000027919 */ /* 0x000e6e0000002100 */
[----:B------:R-:W2:Y:S01]  /*0020*/  LDC.64 R6, c[0x0][0x218] ;  /* 0x00008600ff067b82 */ /* 0x000ea20000000a00 */
[----:B------:R-:W-:Y:S01]  /*0030*/  ULDC.64 UR4, c[0x0][0x208] ;  /* 0x0000820000047ab9 */ /* 0x000fe20000000a00 */
[----:B------:R-:W3:Y:S06]  /*0040*/  S2R R3, SR_CTAID.X ;  /* 0x0000000000037919 */ /* 0x000eec0000002500 */
[----:B------:R-:W4:Y:S01]  /*0050*/  LDC.64 R4, c[0x0][0x210] ;  /* 0x00008400ff047b82 */ /* 0x000f220000000a00 */
[----:B--2---:R2:W5:Y:S07]  /*0060*/  LDG.E R0, desc[UR4][R6.64] ;  /* 0x0000000406007981 */ /* 0x00456e000c1e1900 */
[----:B------:R-:W2:Y:S01]  /*0070*/  LDC.64 R8, c[0x0][0x220] ;  /* 0x00008800ff087b82 */ /* 0x000ea20000000a00 */
[----:B------:R-:W-:Y:S01]  /*0080*/  IMAD.MOV.U32 R14, RZ, RZ, RZ ;  /* 0x000000ffff0e7224 */ /* 0x000fe200078e00ff */
[----:B-1----:R-:W-:-:S05]  /*0090*/  LOP3.LUT R2, R2, 0x7f, RZ, 0xc0, !PT ;  /* 0x0000007f02027812 */ /* 0x002fca00078ec0ff */
[----:B---3--:R-:W-:-:S04]  /*00a0*/  IMAD R2, R3, 0x80, R2 ;  /* 0x0000008003027824 */ /* 0x008fc800078e0202 */
[C---:B----4-:R-:W-:Y:S01]  /*00b0*/  IMAD.WIDE R4, R2.reuse, 0x4, R4 ;  /* 0x0000000402047825 */ /* 0x050fe200078e0204 */
[----:B------:R-:W-:Y:S01]  /*00c0*/  ISETP.GE.AND P0, PT, R2, 0x100, PT ;  /* 0x000001000200780c */ /* 0x000fe20003f06270 */
[----:B0-2---:R-:W2:-:S12]  /*00d0*/  LDG.E R8, desc[UR4][R8.64] ;  /* 0x0000000408087981 */ /* 0x005e98000c1e1900 */
[----:B------:R-:W3:Y:S01]  /*00e0*/  @!P0 LDG.E R14, desc[UR4][R4.64] ;  /* 0x00000004040e8981 */ /* 0x000ee2000c1e1900 */
[----:B------:R-:W0:Y:S08]  /*00f0*/  LDC.64 R10, c[0x0][0x228] ;  /* 0x00008a00ff0a7b82 */ /* 0x000e300000000a00 */
[----:B------:R-:W1:Y:S01]  /*0100*/  LDC.64 R12, c[0x0][0x230] ;  /* 0x00008c00ff0c7b82 */ /* 0x000e620000000a00 */
[----:B0-----:R-:W4:Y:S04]  /*0110*/  LDG.E R10, desc[UR4][R10.64] ;  /* 0x000000040a0a7981 */ /* 0x001f28000c1e1900 */
[----:B-1----:R-:W4:Y:S01]  /*0120*/  LDG.E R12, desc[UR4][R12.64] ;  /* 0x000000040c0c7981 */ /* 0x002f22000c1e1900 */
[----:B------:R-:W-:Y:S01]  /*0130*/  IMAD.MOV.U32 R6, RZ, RZ, RZ ;  /* 0x000000ffff067224 */ /* 0x000fe200078e00ff */
[C---:B-----5:R-:W-:Y:S01]  /*0140*/  FSETP.GEU.AND P2, PT, |R0|.reuse, 1.175494350822287508e-38, PT ;  /* 0x008000000000780b */ /* 0x060fe20003f4e200 */
[C---:B------:R-:W-:Y:S01]  /*0150*/  FMUL R3, R0.reuse, 0.25 ;  /* 0x3e80000000037820 */ /* 0x040fe20000400000 */
[----:B------:R-:W-:-:S04]  /*0160*/  FSETP.GT.AND P1, PT, |R0|, 8.50705917302346158658e+37, PT ;  /* 0x7e8000000000780b */ /* 0x000fc80003f24200 */
[----:B------:R-:W-:-:S07]  /*0170*/  FSEL R3, R3, R0, P1 ;  /* 0x0000000003037208 */ /* 0x000fce0000800000 */
[----:B------:R-:W-:-:S06]  /*0180*/  @!P2 FMUL R3, R3, 16777216 ;  /* 0x4b8000000303a820 */ /* 0x000fcc0000400000 */
[----:B------:R-:W2:Y:S01]  /*0190*/  MUFU.RCP R3, R3 ;  /* 0x0000000300037308 */ /* 0x000ea20000001000 */
[----:B---3--:R-:W-:-:S04]  /*01a0*/  @P1 FMUL R14, R14, 0.25 ;  /* 0x3e8000000e0e1820 */ /* 0x008fc80000400000 */
[----:B------:R-:W-:-:S04]  /*01b0*/  @!P2 FMUL R14, R14, 16777216 ;  /* 0x4b8000000e0ea820 */ /* 0x000fc80000400000 */
[----:B--2---:R-:W-:-:S05]  /*01c0*/  FFMA R4, R3, R14, -R8 ;  /* 0x0000000e03047223 */ /* 0x004fca0000000808 */
[C---:B------:R-:W-:Y:S02]  /*01d0*/  FSETP.GT.AND P1, PT, R4.reuse, RZ, PT ;  /* 0x000000ff0400720b */ /* 0x040fe40003f24000 */
[C---:B------:R-:W-:Y:S01]  /*01e0*/  FSETP.GEU.AND P2, PT, R4.reuse, RZ, PT ;  /* 0x000000ff0400720b */ /* 0x040fe20003f4e000 */
[----:B------:R-:W-:Y:S01]  /*01f0*/  FADD R7, |R4|, 0.5 ;  /* 0x3f00000004077421 */ /* 0x000fe20000000200 */
[----:B------:R-:W-:-:S09]  /*0200*/  SEL R4, RZ, 0x1, !P1 ;  /* 0x00000001ff047807 */ /* 0x000fd20004800000 */
[----:B------:R-:W-:Y:S02]  /*0210*/  @!P1 IMAD.MOV R6, RZ, RZ, -0x1 ;  /* 0xffffffffff069424 */ /* 0x000fe400078e02ff */
[----:B------:R-:W-:Y:S01]  /*0220*/  @P2 IMAD.MOV R6, RZ, RZ, R4 ;  /* 0x000000ffff062224 */ /* 0x000fe200078e0204 */
[----:B------:R-:W-:Y:S01]  /*0230*/  FRND.FTZ.FLOOR R7, R7 ;  /* 0x0000000700077307 */ /* 0x000fe20000215000 */
[----:B------:R-:W0:Y:S07]  /*0240*/  LDC.64 R4, c[0x0][0x238] ;  /* 0x00008e00ff047b82 */ /* 0x000e2e0000000a00 */
[----:B------:R-:W1:Y:S02]  /*0250*/  I2F.S16 R6, R6 ;  /* 0x0000000600067306 */ /* 0x000e640000101400 */
[----:B-1----:R-:W-:-:S05]  /*0260*/  FMUL R3, R6, R7 ;  /* 0x0000000706037220 */ /* 0x002fca0000400000 */
[C---:B----4-:R-:W-:Y:S02]  /*0270*/  FSETP.GT.AND P1, PT, R3.reuse, R10, PT ;  /* 0x0000000a0300720b */ /* 0x050fe40003f24000 */
[----:B------:R-:W-:-:S11]  /*0280*/  FSETP.NAN.AND P2, PT, R3, R3, PT ;  /* 0x000000030300720b */ /* 0x000fd60003f48000 */
[----:B------:R-:W-:-:S04]  /*0290*/  @!P1 FSEL R3, R3, R10, P2 ;  /* 0x0000000a03039208 */ /* 0x000fc80001000000 */
[C---:B------:R-:W-:Y:S02]  /*02a0*/  FSETP.GEU.AND P2, PT, R3.reuse, R12, PT ;  /* 0x0000000c0300720b */ /* 0x040fe40003f4e000 */
[----:B------:R-:W-:-:S11]  /*02b0*/  FSETP.NAN.AND P1, PT, R3, R3, PT ;  /* 0x000000030300720b */ /* 0x000fd60003f28000 */
[----:B------:R-:W-:-:S05]  /*02c0*/  @P2 FSEL R3, R3, R12, P1 ;  /* 0x0000000c03032208 */ /* 0x000fca0000800000 */
[----:B------:R-:W-:-:S04]  /*02d0*/  FADD R3, R8, R3 ;  /* 0x0000000308037221 */ /* 0x000fc80000000000 */
[----:B------:R-:W-:Y:S01]  /*02e0*/  FMUL R0, R0, R3 ;  /* 0x0000000300007220 */ /* 0x000fe20000400000 */
[----:B0-----:R-:W-:-:S04]  /*02f0*/  IMAD.WIDE R2, R2, 0x4, R4 ;  /* 0x0000000402027825 */ /* 0x001fc800078e0204 */
[----:B------:R-:W-:-:S04]  /*0300*/  FSETP.GEU.AND P1, PT, R0, RZ, PT ;  /* 0x000000ff0000720b */ /* 0x000fc80003f2e000 */
[----:B------:R-:W-:Y:S01]  /*0310*/  FSEL R5, R0, RZ, P1 ;  /* 0x000000ff00057208 */ /* 0x000fe20000800000 */
[----:B------:R-:W-:Y:S08]  /*0320*/  @P0 EXIT ;  /* 0x000000000000094d */ /* 0x000ff00003800000 */
[----:B------:R-:W-:Y:S01]  /*0330*/  STG.E desc[UR4][R2.64], R5 ;  /* 0x0000000502007986 */ /* 0x000fe2000c101904 */
[----:B------:R-:W-:Y:S05]  /*0340*/  EXIT ;  /* 0x000000000000794d */ /* 0x000fea0003800000 */
.L_x_0:
[----:B------:R-:W-:-:S00]  /*0350*/  BRA `(.L_x_0) ;  /* 0xfffffffc00fc7947 */ /* 0x000fc0000383ffff */
[----:B------:R-:W-:-:S00]  /*0360*/  NOP ;  /* 0x0000000000007918 */ /* 0x000fc00000000000 */
        /* <DEDUP_REMOVED lines=9> */
.L_x_1:


//--------------------- .nv.global.init           --------------------------
	.section	.nv.global.init,"aw",@progbits
.nv.global.init:
	.type		_$_str,@object
	.size		_$_str,(.L_0 - _$_str)
_$_str:
        /*0000*/ 	.byte	0x5f, 0x5f, 0x43, 0x55, 0x44, 0x41, 0x5f, 0x46, 0x54, 0x5a, 0x00
.L_0:


//--------------------- .nv.constant0.triton_poi_fused_abs_add_clamp_div_floor_mul_relu_sign_sub_0 --------------------------
	.section	.nv.constant0.triton_poi_fused_abs_add_clamp_div_floor_mul_relu_sign_sub_0,"a",@progbits
	.sectionflags	@""
	.align	4
.nv.constant0.triton_poi_fused_abs_add_clamp_div_floor_mul_relu_sign_sub_0:
	.zero		580
